	.headerflags	@"EF_CUDA_TEXMODE_UNIFIED EF_CUDA_64BIT_ADDRESS EF_CUDA_ACCELERATORS EF_CUDA_SM90 EF_CUDA_VIRTUAL_SM(EF_CUDA_SM90)"
	.elftype	@"ET_EXEC"


//--------------------- .nv.info                  --------------------------
	.section	.nv.info,"",@"SHT_CUDA_INFO"
	.align	4


	//----- nvinfo : EIATTR_REGCOUNT
	.align		4
        /*0000*/ 	.byte	0x04, 0x2f
        /*0002*/ 	.short	(.L_3 - .L_2)
	.align		4
.L_2:
        /*0004*/ 	.word	index@(triton_poi_fused__native_batch_norm_legit_no_training__prelu_kernel_add_9)
        /*0008*/ 	.word	0x0000001e


	//----- nvinfo : EIATTR_MIN_STACK_SIZE
	.align		4
.L_3:
        /*000c*/ 	.byte	0x04, 0x12
        /*000e*/ 	.short	(.L_5 - .L_4)
	.align		4
.L_4:
        /*0010*/ 	.word	index@(triton_poi_fused__native_batch_norm_legit_no_training__prelu_kernel_add_9)
        /*0014*/ 	.word	0x00000000


	//----- nvinfo : EIATTR_FRAME_SIZE
	.align		4
.L_5:
        /*0018*/ 	.byte	0x04, 0x11
        /*001a*/ 	.short	(.L_7 - .L_6)
	.align		4
.L_6:
        /*001c*/ 	.word	index@(triton_poi_fused__native_batch_norm_legit_no_training__prelu_kernel_add_9)
        /*0020*/ 	.word	0x00000000


	//----- nvinfo : EIATTR_MIN_STACK_SIZE
	.align		4
.L_7:
        /*0024*/ 	.byte	0x04, 0x12
        /*0026*/ 	.short	(.L_9 - .L_8)
	.align		4
.L_8:
        /*0028*/ 	.word	index@(triton_poi_fused__native_batch_norm_legit_no_training__prelu_kernel_add_9)
        /*002c*/ 	.word	0x00000000
.L_9:


//--------------------- .nv.info.triton_poi_fused__native_batch_norm_legit_no_training__prelu_kernel_add_9 --------------------------
	.section	.nv.info.triton_poi_fused__native_batch_norm_legit_no_training__prelu_kernel_add_9,"",@"SHT_CUDA_INFO"
	.sectionflags	@""
	.align	4


	//----- nvinfo : EIATTR_CUDA_API_VERSION
	.align		4
        /*0000*/ 	.byte	0x04, 0x37
        /*0002*/ 	.short	(.L_11 - .L_10)
.L_10:
        /*0004*/ 	.word	0x0000007c


	//----- nvinfo : EIATTR_KPARAM_INFO
	.align		4
.L_11:
        /*0008*/ 	.byte	0x04, 0x17
        /*000a*/ 	.short	(.L_13 - .L_12)
.L_12:
        /*000c*/ 	.word	0x00000000
        /*0010*/ 	.short	0x000d
        /*0012*/ 	.short	0x0068
        /*0014*/ 	.byte	0x00, 0xf0, 0x11, 0x00


	//----- nvinfo : EIATTR_KPARAM_INFO
	.align		4
.L_13:
        /*0018*/ 	.byte	0x04, 0x17
        /*001a*/ 	.short	(.L_15 - .L_14)
.L_14:
        /*001c*/ 	.word	0x00000000
        /*0020*/ 	.short	0x000c
        /*0022*/ 	.short	0x0060
        /*0024*/ 	.byte	0x00, 0xf4, 0x21, 0x00


	//----- nvinfo : EIATTR_KPARAM_INFO
	.align		4
.L_15:
        /*0028*/ 	.byte	0x04, 0x17
        /*002a*/ 	.short	(.L_17 - .L_16)
.L_16:
        /*002c*/ 	.word	0x00000000
        /*0030*/ 	.short	0x000b
        /*0032*/ 	.short	0x0058
        /*0034*/ 	.byte	0x00, 0xf4, 0x21, 0x00


	//----- nvinfo : EIATTR_KPARAM_INFO
	.align		4
.L_17:
        /*0038*/ 	.byte	0x04, 0x17
        /*003a*/ 	.short	(.L_19 - .L_18)
.L_18:
        /*003c*/ 	.word	0x00000000
        /*0040*/ 	.short	0x000a
        /*0042*/ 	.short	0x0050
        /*0044*/ 	.byte	0x00, 0xf4, 0x21, 0x00


	//----- nvinfo : EIATTR_KPARAM_INFO
	.align		4
.L_19:
        /*0048*/ 	.byte	0x04, 0x17
        /*004a*/ 	.short	(.L_21 - .L_20)
.L_20:
        /*004c*/ 	.word	0x00000000
        /*0050*/ 	.short	0x0009
        /*0052*/ 	.short	0x0048
        /*0054*/ 	.byte	0x00, 0xf4, 0x21, 0x00


	//----- nvinfo : EIATTR_KPARAM_INFO
	.align		4
.L_21:
        /*0058*/ 	.byte	0x04, 0x17
        /*005a*/ 	.short	(.L_23 - .L_22)
.L_22:
        /*005c*/ 	.word	0x00000000
        /*0060*/ 	.short	0x0008
        /*0062*/ 	.short	0x0040
        /*0064*/ 	.byte	0x00, 0xf4, 0x21, 0x00


	//----- nvinfo : EIATTR_KPARAM_INFO
	.align		4
.L_23:
        /*0068*/ 	.byte	0x04, 0x17
        /*006a*/ 	.short	(.L_25 - .L_24)
.L_24:
        /*006c*/ 	.word	0x00000000
        /*0070*/ 	.short	0x0007
        /*0072*/ 	.short	0x0038
        /*0074*/ 	.byte	0x00, 0xf4, 0x21, 0x00


	//----- nvinfo : EIATTR_KPARAM_INFO
	.align		4
.L_25:
        /*0078*/ 	.byte	0x04, 0x17
        /*007a*/ 	.short	(.L_27 - .L_26)
.L_26:
        /*007c*/ 	.word	0x00000000
        /*0080*/ 	.short	0x0006
        /*0082*/ 	.short	0x0030
        /*0084*/ 	.byte	0x00, 0xf4, 0x21, 0x00


	//----- nvinfo : EIATTR_KPARAM_INFO
	.align		4
.L_27:
        /*0088*/ 	.byte	0x04, 0x17
        /*008a*/ 	.short	(.L_29 - .L_28)
.L_28:
        /*008c*/ 	.word	0x00000000
        /*0090*/ 	.short	0x0005
        /*0092*/ 	.short	0x0028
        /*0094*/ 	.byte	0x00, 0xf4, 0x21, 0x00


	//----- nvinfo : EIATTR_KPARAM_INFO
	.align		4
.L_29:
        /*0098*/ 	.byte	0x04, 0x17
        /*009a*/ 	.short	(.L_31 - .L_30)
.L_30:
        /*009c*/ 	.word	0x00000000
        /*00a0*/ 	.short	0x0004
        /*00a2*/ 	.short	0x0020
        /*00a4*/ 	.byte	0x00, 0xf4, 0x21, 0x00


	//----- nvinfo : EIATTR_KPARAM_INFO
	.align		4
.L_31:
        /*00a8*/ 	.byte	0x04, 0x17
        /*00aa*/ 	.short	(.L_33 - .L_32)
.L_32:
        /*00ac*/ 	.word	0x00000000
        /*00b0*/ 	.short	0x0003
        /*00b2*/ 	.short	0x0018
        /*00b4*/ 	.byte	0x00, 0xf4, 0x21, 0x00


	//----- nvinfo : EIATTR_KPARAM_INFO
	.align		4
.L_33:
        /*00b8*/ 	.byte	0x04, 0x17
        /*00ba*/ 	.short	(.L_35 - .L_34)
.L_34:
        /*00bc*/ 	.word	0x00000000
        /*00c0*/ 	.short	0x0002
        /*00c2*/ 	.short	0x0010
        /*00c4*/ 	.byte	0x00, 0xf4, 0x21, 0x00


	//----- nvinfo : EIATTR_KPARAM_INFO
	.align		4
.L_35:
        /*00c8*/ 	.byte	0x04, 0x17
        /*00ca*/ 	.short	(.L_37 - .L_36)
.L_36:
        /*00cc*/ 	.word	0x00000000
        /*00d0*/ 	.short	0x0001
        /*00d2*/ 	.short	0x0008
        /*00d4*/ 	.byte	0x00, 0xf4, 0x21, 0x00


	//----- nvinfo : EIATTR_KPARAM_INFO
	.align		4
.L_37:
        /*00d8*/ 	.byte	0x04, 0x17
        /*00da*/ 	.short	(.L_39 - .L_38)
.L_38:
        /*00dc*/ 	.word	0x00000000
        /*00e0*/ 	.short	0x0000
        /*00e2*/ 	.short	0x0000
        /*00e4*/ 	.byte	0x00, 0xf4, 0x21, 0x00


	//----- nvinfo : EIATTR_SPARSE_MMA_MASK
	.align		4
.L_39:
        /*00e8*/ 	.byte	0x03, 0x50
        /*00ea*/ 	.short	0x0000


	//----- nvinfo : EIATTR_MAXREG_COUNT
	.align		4
        /*00ec*/ 	.byte	0x03, 0x1b
        /*00ee*/ 	.short	0x00ff


	//----- nvinfo : EIATTR_EXIT_INSTR_OFFSETS
	.align		4
        /*00f0*/ 	.byte	0x04, 0x1c
        /*00f2*/ 	.short	(.L_41 - .L_40)


	//   ....[0]....
.L_40:
        /*00f4*/ 	.word	0x00000720


	//----- nvinfo : EIATTR_REQNTID
	.align		4
.L_41:
        /*00f8*/ 	.byte	0x04, 0x10
        /*00fa*/ 	.short	(.L_43 - .L_42)
.L_42:
        /*00fc*/ 	.word	0x00000100
        /*0100*/ 	.word	0x00000001
        /*0104*/ 	.word	0x00000001


	//----- nvinfo : EIATTR_CBANK_PARAM_SIZE
	.align		4
.L_43:
        /*0108*/ 	.byte	0x03, 0x19
        /*010a*/ 	.short	0x006c


	//----- nvinfo : EIATTR_PARAM_CBANK
	.align		4
        /*010c*/ 	.byte	0x04, 0x0a
        /*010e*/ 	.short	(.L_45 - .L_44)
	.align		4
.L_44:
        /*0110*/ 	.word	index@(.nv.constant0.triton_poi_fused__native_batch_norm_legit_no_training__prelu_kernel_add_9)
        /*0114*/ 	.short	0x0210
        /*0116*/ 	.short	0x006c


	//----- nvinfo : EIATTR_SW_WAR
	.align		4
.L_45:
        /*0118*/ 	.byte	0x04, 0x36
        /*011a*/ 	.short	(.L_47 - .L_46)
.L_46:
        /*011c*/ 	.word	0x00000008
.L_47:


//--------------------- .nv.callgraph             --------------------------
	.section	.nv.callgraph,"",@"SHT_CUDA_CALLGRAPH"
	.align	4
	.sectionentsize	8
	.align		4
        /*0000*/ 	.word	0x00000000
	.align		4
        /*0004*/ 	.word	0xffffffff
	.align		4
        /*0008*/ 	.word	0x00000000
	.align		4
        /*000c*/ 	.word	0xfffffffe
	.align		4
        /*0010*/ 	.word	0x00000000
	.align		4
        /*0014*/ 	.word	0xfffffffd
	.align		4
        /*0018*/ 	.word	0x00000000
	.align		4
        /*001c*/ 	.word	0xfffffffc


//--------------------- .nv.constant4             --------------------------
	.section	.nv.constant4,"a",@progbits
	.align	8
	.align		8
.nv.constant4:
        /*0000*/ 	.dword	_$_str
	.align		8
        /*0008*/ 	.dword	_$_str_$_2


//--------------------- .text.triton_poi_fused__native_batch_norm_legit_no_training__prelu_kernel_add_9 --------------------------
	.section	.text.triton_poi_fused__native_batch_norm_legit_no_training__prelu_kernel_add_9,"ax",@progbits
	.align	128
        .global         triton_poi_fused__native_batch_norm_legit_no_training__prelu_kernel_add_9
        .type           triton_poi_fused__native_batch_norm_legit_no_training__prelu_kernel_add_9,@function
        .size           triton_poi_fused__native_batch_norm_legit_no_training__prelu_kernel_add_9,(.L_x_1 - triton_poi_fused__native_batch_norm_legit_no_training__prelu_kernel_add_9)
        .other          triton_poi_fused__native_batch_norm_legit_no_training__prelu_kernel_add_9,@"STO_CUDA_ENTRY STV_DEFAULT"
triton_poi_fused__native_batch_norm_legit_no_training__prelu_kernel_add_9:
.text.triton_poi_fused__native_batch_norm_legit_no_training__prelu_kernel_add_9:
[----:B------:R-:W-:Y:S01]  /*0000*/  LDC R1, c[0x0][0x28] ;  /* 0x00000a00ff017b82 */ /* 0x000fe20000000800 */
[----:B------:R-:W1:Y:S07]  /*0010*/  S2R R0, SR_TID.X ;  /* 0x0000000000007919 */ /* 0x000e6e0000002100 */
[----:B------:R-:W2:Y:S01]  /*0020*/  LDC.64 R8, c[0x0][0x228] ;  /* 0x00008a00ff087b82 */ /* 0x000ea20000000a00 */
[----:B------:R-:W-:Y:S01]  /*0030*/  ULDC.64 UR4, c[0x0][0x208] ;  /* 0x0000820000047ab9 */ /* 0x000fe20000000a00 */
[----:B------:R-:W3:Y:S06]  /*0040*/  S2R R5, SR_CTAID.X ;  /* 0x0000000000057919 */ /* 0x000eec0000002500 */
[----:B------:R-:W4:Y:S08]  /*0050*/  LDC.64 R10, c[0x0][0x250] ;  /* 0x00009400ff0a7b82 */ /* 0x000f300000000a00 */
[----:B------:R-:W5:Y:S08]  /*0060*/  LDC.64 R6, c[0x0][0x218] ;  /* 0x00008600ff067b82 */ /* 0x000f700000000a00 */
[----:B------:R-:W4:Y:S01]  /*0070*/  LDC.64 R20, c[0x0][0x220] ;  /* 0x00008800ff147b82 */ /* 0x000f220000000a00 */
[----:B-1----:R-:W-:-:S07]  /*0080*/  SHF.L.U32 R0, R0, 0x1, RZ ;  /* 0x0000000100007819 */ /* 0x002fce00000006ff */
[----:B------:R-:W1:Y:S01]  /*0090*/  LDC.64 R18, c[0x0][0x240] ;  /* 0x00009000ff127b82 */ /* 0x000e620000000a00 */
[----:B---3--:R-:W-:Y:S02]  /*00a0*/  SHF.R.S32.HI R3, RZ, 0x16, R5 ;  /* 0x00000016ff037819 */ /* 0x008fe40000011405 */
[----:B------:R-:W-:Y:S02]  /*00b0*/  LOP3.LUT R0, R0, 0x1fe, RZ, 0xc0, !PT ;  /* 0x000001fe00007812 */ /* 0x000fe400078ec0ff */
[----:B------:R-:W-:-:S03]  /*00c0*/  SGXT R3, R3, 0x1 ;  /* 0x000000010303781a */ /* 0x000fc60000000200 */
[----:B------:R-:W3:Y:S01]  /*00d0*/  LDC.64 R16, c[0x0][0x248] ;  /* 0x00009200ff107b82 */ /* 0x000ee20000000a00 */
[----:B------:R-:W-:-:S04]  /*00e0*/  LEA R0, R5, R0, 0x9 ;  /* 0x0000000005007211 */ /* 0x000fc800078e48ff */
[----:B------:R-:W-:-:S03]  /*00f0*/  LEA.HI R3, R3, R0, RZ, 0x8 ;  /* 0x0000000003037211 */ /* 0x000fc600078f40ff */
[----:B------:R-:W3:Y:S01]  /*0100*/  LDC.64 R14, c[0x0][0x230] ;  /* 0x00008c00ff0e7b82 */ /* 0x000ee20000000a00 */
[----:B------:R-:W-:-:S04]  /*0110*/  LOP3.LUT R3, R3, 0xffffff00, RZ, 0xc0, !PT ;  /* 0xffffff0003037812 */ /* 0x000fc800078ec0ff */
[----:B------:R-:W-:Y:S01]  /*0120*/  IADD3 R25, R0, -R3, RZ ;  /* 0x8000000300197210 */ /* 0x000fe20007ffe0ff */
[----:B-----5:R-:W-:Y:S02]  /*0130*/  IMAD.WIDE R6, R0, 0x4, R6 ;  /* 0x0000000400067825 */ /* 0x020fe400078e0206 */
[----:B------:R-:W5:Y:S02]  /*0140*/  LDC.64 R26, c[0x0][0x238] ;  /* 0x00008e00ff1a7b82 */ /* 0x000f640000000a00 */
[C---:B--2---:R-:W-:Y:S02]  /*0150*/  IMAD.WIDE R8, R25.reuse, 0x4, R8 ;  /* 0x0000000419087825 */ /* 0x044fe400078e0208 */
[----:B------:R-:W2:Y:S04]  /*0160*/  LDG.E.64 R6, desc[UR4][R6.64] ;  /* 0x0000000406067981 */ /* 0x000ea8000c1e1b00 */
[----:B------:R-:W2:Y:S01]  /*0170*/  LDG.E.EL.64 R8, desc[UR4][R8.64] ;  /* 0x0000000408087981 */ /* 0x000ea2000c2e1b00 */
[C---:B----4-:R-:W-:Y:S01]  /*0180*/  IMAD.WIDE R10, R25.reuse, 0x4, R10 ;  /* 0x00000004190a7825 */ /* 0x050fe200078e020a */
[----:B------:R-:W4:Y:S05]  /*0190*/  LDC.64 R22, c[0x0][0x258] ;  /* 0x00009600ff167b82 */ /* 0x000f2a0000000a00 */
[----:B------:R-:W2:Y:S01]  /*01a0*/  LDG.E.EL.64 R10, desc[UR4][R10.64] ;  /* 0x000000040a0a7981 */ /* 0x000ea2000c2e1b00 */
[----:B0-----:R-:W-:-:S02]  /*01b0*/  IMAD.WIDE R20, R25, 0x4, R20 ;  /* 0x0000000419147825 */ /* 0x001fc400078e0214 */
[----:B------:R-:W0:Y:S04]  /*01c0*/  LDC.64 R12, c[0x0][0x260] ;  /* 0x00009800ff0c7b82 */ /* 0x000e280000000a00 */
[----:B------:R-:W2:Y:S01]  /*01d0*/  LDG.E.EL.64 R20, desc[UR4][R20.64] ;  /* 0x0000000414147981 */ /* 0x000ea2000c2e1b00 */
[----:B-1----:R-:W-:-:S03]  /*01e0*/  IMAD.WIDE R18, R0, 0x4, R18 ;  /* 0x0000000400127825 */ /* 0x002fc600078e0212 */
[----:B------:R-:W1:Y:S01]  /*01f0*/  LDC.64 R2, c[0x0][0x268] ;  /* 0x00009a00ff027b82 */ /* 0x000e620000000a00 */
[C---:B---3--:R-:W-:Y:S02]  /*0200*/  IMAD.WIDE R16, R25.reuse, 0x4, R16 ;  /* 0x0000000419107825 */ /* 0x048fe400078e0210 */
[----:B------:R-:W3:Y:S05]  /*0210*/  LDG.E.64 R18, desc[UR4][R18.64] ;  /* 0x0000000412127981 */ /* 0x000eea000c1e1b00 */
[----:B------:R-:W1:Y:S01]  /*0220*/  LDC.64 R4, c[0x0][0x270] ;  /* 0x00009c00ff047b82 */ /* 0x000e620000000a00 */
[----:B------:R-:W3:Y:S01]  /*0230*/  LDG.E.EL.64 R16, desc[UR4][R16.64] ;  /* 0x0000000410107981 */ /* 0x000ee2000c2e1b00 */
[----:B------:R-:W-:-:S04]  /*0240*/  IMAD.WIDE R14, R25, 0x4, R14 ;  /* 0x00000004190e7825 */ /* 0x000fc800078e020e */
[C---:B-----5:R-:W-:Y:S02]  /*0250*/  IMAD.WIDE R26, R25.reuse, 0x4, R26 ;  /* 0x00000004191a7825 */ /* 0x060fe400078e021a */
[----:B------:R-:W5:Y:S02]  /*0260*/  LDG.E.EL.64 R14, desc[UR4][R14.64] ;  /* 0x000000040e0e7981 */ /* 0x000f64000c2e1b00 */
[C---:B----4-:R-:W-:Y:S02]  /*0270*/  IMAD.WIDE R22, R25.reuse, 0x4, R22 ;  /* 0x0000000419167825 */ /* 0x050fe400078e0216 */
[----:B------:R-:W5:Y:S02]  /*0280*/  LDG.E.EL.64 R26, desc[UR4][R26.64] ;  /* 0x000000041a1a7981 */ /* 0x000f64000c2e1b00 */
[C---:B0-----:R-:W-:Y:S02]  /*0290*/  IMAD.WIDE R12, R25.reuse, 0x4, R12 ;  /* 0x00000004190c7825 */ /* 0x041fe400078e020c */
[----:B------:R-:W4:Y:S04]  /*02a0*/  LDG.E.EL.64 R22, desc[UR4][R22.64] ;  /* 0x0000000416167981 */ /* 0x000f28000c2e1b00 */
[----:B------:R-:W4:Y:S01]  /*02b0*/  LDG.E.EL.64 R12, desc[UR4][R12.64] ;  /* 0x000000040c0c7981 */ /* 0x000f22000c2e1b00 */
[----:B-1----:R-:W-:-:S04]  /*02c0*/  IMAD.WIDE R2, R25, 0x4, R2 ;  /* 0x0000000419027825 */ /* 0x002fc800078e0202 */
[----:B------:R-:W-:Y:S02]  /*02d0*/  IMAD.WIDE R4, R25, 0x4, R4 ;  /* 0x0000000419047825 */ /* 0x000fe400078e0204 */
[----:B------:R-:W3:Y:S04]  /*02e0*/  LDG.E.EL.64 R2, desc[UR4][R2.64] ;  /* 0x0000000402027981 */ /* 0x000ee8000c2e1b00 */
[----:B------:R-:W3:Y:S01]  /*02f0*/  LDG.E.EL.64 R4, desc[UR4][R4.64] ;  /* 0x0000000404047981 */ /* 0x000ee2000c2e1b00 */
[----:B--2---:R-:W-:Y:S01]  /*0300*/  FADD R9, R9, 9.9999997473787516356e-06 ;  /* 0x3727c5ac09097421 */ /* 0x004fe20000000000 */
[----:B------:R-:W-:-:S05]  /*0310*/  FADD R8, R8, 9.9999997473787516356e-06 ;  /* 0x3727c5ac08087421 */ /* 0x000fca0000000000 */
[----:B------:R-:W0:Y:S01]  /*0320*/  MUFU.SQRT R9, R9 ;  /* 0x0000000900097308 */ /* 0x000e220000002000 */
[----:B------:R-:W-:Y:S01]  /*0330*/  FADD R10, R10, 9.9999997473787516356e-06 ;  /* 0x3727c5ac0a0a7421 */ /* 0x000fe20000000000 */
[----:B------:R-:W-:-:S06]  /*0340*/  FADD R11, R11, 9.9999997473787516356e-06 ;  /* 0x3727c5ac0b0b7421 */ /* 0x000fcc0000000000 */
[----:B------:R-:W1:Y:S01]  /*0350*/  MUFU.SQRT R8, R8 ;  /* 0x0000000800087308 */ /* 0x000e620000002000 */
[----:B------:R-:W-:-:S07]  /*0360*/  FADD R6, R6, -R20 ;  /* 0x8000001406067221 */ /* 0x000fce0000000000 */
[----:B------:R-:W2:Y:S01]  /*0370*/  MUFU.SQRT R10, R10 ;  /* 0x0000000a000a7308 */ /* 0x000ea20000002000 */
[----:B0-----:R-:W-:-:S07]  /*0380*/  FSETP.GT.AND P4, PT, R9, 8.50705917302346158658e+37, PT ;  /* 0x7e8000000900780b */ /* 0x001fce0003f84000 */
[----:B------:R-:W0:Y:S01]  /*0390*/  MUFU.SQRT R11, R11 ;  /* 0x0000000b000b7308 */ /* 0x000e220000002000 */
[C---:B-1----:R-:W-:Y:S01]  /*03a0*/  FSETP.GT.AND P6, PT, R8.reuse, 8.50705917302346158658e+37, PT ;  /* 0x7e8000000800780b */ /* 0x042fe20003fc4000 */
[----:B------:R-:W-:Y:S01]  /*03b0*/  HFMA2.MMA R20, -RZ, RZ, 1.625, 0 ;  /* 0x3e800000ff147435 */ /* 0x000fe200000001ff */
[C---:B------:R-:W-:Y:S02]  /*03c0*/  FSETP.GEU.AND P3, PT, R9.reuse, 1.175494350822287508e-38, PT ;  /* 0x008000000900780b */ /* 0x040fe40003f6e000 */
[----:B------:R-:W-:Y:S02]  /*03d0*/  FSETP.GEU.AND P5, PT, R8, 1.175494350822287508e-38, PT ;  /* 0x008000000800780b */ /* 0x000fe40003fae000 */
[C---:B--2---:R-:W-:Y:S01]  /*03e0*/  FSETP.GT.AND P2, PT, R10.reuse, 8.50705917302346158658e+37, PT ;  /* 0x7e8000000a00780b */ /* 0x044fe20003f44000 */
[----:B------:R-:W-:Y:S01]  /*03f0*/  @P4 FMUL R9, R9, 0.25 ;  /* 0x3e80000009094820 */ /* 0x000fe20000400000 */
[----:B------:R-:W-:-:S03]  /*0400*/  FSETP.GEU.AND P0, PT, R10, 1.175494350822287508e-38, PT ;  /* 0x008000000a00780b */ /* 0x000fc60003f0e000 */
[----:B------:R-:W-:Y:S02]  /*0410*/  FSEL R24, R20, 1, P6 ;  /* 0x3f80000014187808 */ /* 0x000fe40003000000 */
[C---:B0-----:R-:W-:Y:S01]  /*0420*/  FSETP.GT.AND P1, PT, R11.reuse, 8.50705917302346158658e+37, PT ;  /* 0x7e8000000b00780b */ /* 0x041fe20003f24000 */
[----:B------:R-:W-:Y:S01]  /*0430*/  @P6 FMUL R8, R8, 0.25 ;  /* 0x3e80000008086820 */ /* 0x000fe20000400000 */
[----:B------:R-:W-:Y:S01]  /*0440*/  FSETP.GEU.AND P6, PT, R11, 1.175494350822287508e-38, PT ;  /* 0x008000000b00780b */ /* 0x000fe20003fce000 */
[----:B------:R-:W-:Y:S02]  /*0450*/  @!P3 FMUL R9, R9, 16777216 ;  /* 0x4b8000000909b820 */ /* 0x000fe40000400000 */
[----:B------:R-:W-:Y:S01]  /*0460*/  @!P5 FMUL R8, R8, 16777216 ;  /* 0x4b8000000808d820 */ /* 0x000fe20000400000 */
[----:B------:R-:W-:-:S03]  /*0470*/  @P2 FMUL R10, R10, 0.25 ;  /* 0x3e8000000a0a2820 */ /* 0x000fc60000400000 */
[----:B------:R-:W0:Y:S01]  /*0480*/  MUFU.RCP R9, R9 ;  /* 0x0000000900097308 */ /* 0x000e220000001000 */
[----:B------:R-:W-:-:S03]  /*0490*/  FADD R7, R7, -R21 ;  /* 0x8000001507077221 */ /* 0x000fc60000000000 */
[----:B------:R-:W-:Y:S01]  /*04a0*/  @P1 FMUL R11, R11, 0.25 ;  /* 0x3e8000000b0b1820 */ /* 0x000fe20000400000 */
[----:B------:R-:W-:-:S03]  /*04b0*/  @!P0 FMUL R10, R10, 16777216 ;  /* 0x4b8000000a0a8820 */ /* 0x000fc60000400000 */
[----:B------:R1:W2:Y:S01]  /*04c0*/  MUFU.RCP R21, R8 ;  /* 0x0000000800157308 */ /* 0x0002a20000001000 */
[----:B------:R-:W-:Y:S01]  /*04d0*/  @!P6 FMUL R11, R11, 16777216 ;  /* 0x4b8000000b0be820 */ /* 0x000fe20000400000 */
[----:B-1----:R-:W-:-:S06]  /*04e0*/  FSEL R8, R20, 1, P4 ;  /* 0x3f80000014087808 */ /* 0x002fcc0002000000 */
[----:B------:R-:W1:Y:S01]  /*04f0*/  MUFU.RCP R10, R10 ;  /* 0x0000000a000a7308 */ /* 0x000e620000001000 */
[----:B------:R-:W-:-:S07]  /*0500*/  @!P3 FMUL R8, R8, 16777216 ;  /* 0x4b8000000808b820 */ /* 0x000fce0000400000 */
[----:B------:R-:W4:Y:S01]  /*0510*/  MUFU.RCP R11, R11 ;  /* 0x0000000b000b7308 */ /* 0x000f220000001000 */
[----:B0-----:R-:W-:Y:S01]  /*0520*/  FMUL R8, R9, R8 ;  /* 0x0000000809087220 */ /* 0x001fe20000400000 */
[C---:B------:R-:W-:Y:S02]  /*0530*/  FSEL R9, R20.reuse, 1, P2 ;  /* 0x3f80000014097808 */ /* 0x040fe40001000000 */
[----:B------:R-:W-:Y:S01]  /*0540*/  FSEL R20, R20, 1, P1 ;  /* 0x3f80000014147808 */ /* 0x000fe20000800000 */
[----:B------:R-:W-:Y:S02]  /*0550*/  @!P5 FMUL R24, R24, 16777216 ;  /* 0x4b8000001818d820 */ /* 0x000fe40000400000 */
[----:B------:R-:W-:Y:S02]  /*0560*/  @!P0 FMUL R9, R9, 16777216 ;  /* 0x4b80000009098820 */ /* 0x000fe40000400000 */
[----:B------:R-:W-:Y:S01]  /*0570*/  @!P6 FMUL R20, R20, 16777216 ;  /* 0x4b8000001414e820 */ /* 0x000fe20000400000 */
[----:B--2---:R-:W-:Y:S01]  /*0580*/  FMUL R21, R21, R24 ;  /* 0x0000001815157220 */ /* 0x004fe20000400000 */
[----:B---3--:R-:W-:Y:S01]  /*0590*/  FADD R25, R18, -R16 ;  /* 0x8000001012197221 */ /* 0x008fe20000000000 */
[----:B------:R-:W-:Y:S01]  /*05a0*/  FADD R17, R19, -R17 ;  /* 0x8000001113117221 */ /* 0x000fe20000000000 */
[----:B-1----:R-:W-:Y:S01]  /*05b0*/  FMUL R10, R10, R9 ;  /* 0x000000090a0a7220 */ /* 0x002fe20000400000 */
[----:B----4-:R-:W-:Y:S01]  /*05c0*/  FMUL R20, R11, R20 ;  /* 0x000000140b147220 */ /* 0x010fe20000400000 */
[----:B------:R-:W-:Y:S01]  /*05d0*/  FMUL R21, R21, R6 ;  /* 0x0000000615157220 */ /* 0x000fe20000400000 */
[----:B------:R-:W-:Y:S01]  /*05e0*/  FMUL R8, R8, R7 ;  /* 0x0000000708087220 */ /* 0x000fe20000400000 */
[----:B------:R-:W-:Y:S01]  /*05f0*/  FMUL R25, R10, R25 ;  /* 0x000000190a197220 */ /* 0x000fe20000400000 */
[----:B------:R-:W-:Y:S01]  /*0600*/  FMUL R20, R20, R17 ;  /* 0x0000001114147220 */ /* 0x000fe20000400000 */
[----:B------:R-:W0:Y:S01]  /*0610*/  LDC.64 R6, c[0x0][0x210] ;  /* 0x00008400ff067b82 */ /* 0x000e220000000a00 */
[----:B-----5:R-:W-:Y:S01]  /*0620*/  FFMA R14, R14, R21, R26 ;  /* 0x000000150e0e7223 */ /* 0x020fe2000000001a */
[----:B------:R-:W-:Y:S01]  /*0630*/  FFMA R8, R15, R8, R27 ;  /* 0x000000080f087223 */ /* 0x000fe2000000001b */
[----:B------:R-:W-:Y:S01]  /*0640*/  FFMA R25, R22, R25, R12 ;  /* 0x0000001916197223 */ /* 0x000fe2000000000c */
[----:B------:R-:W-:-:S02]  /*0650*/  FFMA R20, R23, R20, R13 ;  /* 0x0000001417147223 */ /* 0x000fc4000000000d */
[----:B------:R-:W-:Y:S02]  /*0660*/  FSETP.GT.AND P0, PT, R14, RZ, PT ;  /* 0x000000ff0e00720b */ /* 0x000fe40003f04000 */
[----:B------:R-:W-:Y:S02]  /*0670*/  FSETP.GT.AND P2, PT, R8, RZ, PT ;  /* 0x000000ff0800720b */ /* 0x000fe40003f44000 */
[----:B------:R-:W-:Y:S02]  /*0680*/  FSETP.GT.AND P1, PT, R25, RZ, PT ;  /* 0x000000ff1900720b */ /* 0x000fe40003f24000 */
[----:B------:R-:W-:-:S07]  /*0690*/  FSETP.GT.AND P3, PT, R20, RZ, PT ;  /* 0x000000ff1400720b */ /* 0x000fce0003f64000 */
[----:B------:R-:W-:Y:S02]  /*06a0*/  @!P0 FMUL R14, R2, R14 ;  /* 0x0000000e020e8220 */ /* 0x000fe40000400000 */
[----:B------:R-:W-:Y:S02]  /*06b0*/  @!P2 FMUL R8, R3, R8 ;  /* 0x000000080308a220 */ /* 0x000fe40000400000 */
[----:B------:R-:W-:Y:S02]  /*06c0*/  @!P1 FMUL R25, R4, R25 ;  /* 0x0000001904199220 */ /* 0x000fe40000400000 */
[----:B------:R-:W-:Y:S01]  /*06d0*/  @!P3 FMUL R20, R5, R20 ;  /* 0x000000140514b220 */ /* 0x000fe20000400000 */
[----:B0-----:R-:W-:-:S04]  /*06e0*/  IMAD.WIDE R6, R0, 0x4, R6 ;  /* 0x0000000400067825 */ /* 0x001fc800078e0206 */
[----:B------:R-:W-:Y:S01]  /*06f0*/  FADD R14, R25, R14 ;  /* 0x0000000e190e7221 */ /* 0x000fe20000000000 */
[----:B------:R-:W-:-:S05]  /*0700*/  FADD R15, R20, R8 ;  /* 0x00000008140f7221 */ /* 0x000fca0000000000 */
[----:B------:R-:W-:Y:S01]  /*0710*/  STG.E.64 desc[UR4][R6.64], R14 ;  /* 0x0000000e06007986 */ /* 0x000fe2000c101b04 */
[----:B------:R-:W-:Y:S05]  /*0720*/  EXIT ;  /* 0x000000000000794d */ /* 0x000fea0003800000 */
.L_x_0:
[----:B------:R-:W-:-:S00]  /*0730*/  BRA `(.L_x_0) ;  /* 0xfffffffc00fc7947 */ /* 0x000fc0000383ffff */
[----:B------:R-:W-:-:S00]  /*0740*/  NOP ;  /* 0x0000000000007918 */ /* 0x000fc00000000000 */
        /* <DEDUP_REMOVED lines=11> */
.L_x_1:


//--------------------- .nv.global.init           --------------------------
	.section	.nv.global.init,"aw",@progbits
.nv.global.init:
	.type		_$_str,@object
	.size		_$_str,(_$_str_$_2 - _$_str)
_$_str:
        /*0000*/ 	.byte	0x5f, 0x5f, 0x43, 0x55, 0x44, 0x41, 0x5f, 0x46, 0x54, 0x5a, 0x00
	.type		_$_str_$_2,@object
	.size		_$_str_$_2,(.L_1 - _$_str_$_2)
_$_str_$_2:
        /*000b*/ 	.byte	0x5f, 0x5f, 0x43, 0x55, 0x44, 0x41, 0x5f, 0x50, 0x52, 0x45, 0x43, 0x5f, 0x53, 0x51, 0x52, 0x54
        /*001b*/ 	.byte	0x00
.L_1:


//--------------------- .nv.constant0.triton_poi_fused__native_batch_norm_legit_no_training__prelu_kernel_add_9 --------------------------
	.section	.nv.constant0.triton_poi_fused__native_batch_norm_legit_no_training__prelu_kernel_add_9,"a",@progbits
	.sectionflags	@""
	.align	4
.nv.constant0.triton_poi_fused__native_batch_norm_legit_no_training__prelu_kernel_add_9:
	.zero		636
